//
// Generated by NVIDIA NVVM Compiler
//
// Compiler Build ID: CL-36424714
// Cuda compilation tools, release 13.0, V13.0.88
// Based on NVVM 20.0.0
//

.version 9.0
.target sm_100
.address_size 64

	// .globl	_Z11test_kernelPhS_i

.visible .entry _Z11test_kernelPhS_i(
	.param .u64 .ptr .align 1 _Z11test_kernelPhS_i_param_0,
	.param .u64 .ptr .align 1 _Z11test_kernelPhS_i_param_1,
	.param .u32 _Z11test_kernelPhS_i_param_2
)
{
	.reg .pred 	%p<2>;
	.reg .b16 	%rs<2>;
	.reg .b32 	%r<7>;
	.reg .b64 	%rd<9>;

	ld.param.u64 	%rd1, [_Z11test_kernelPhS_i_param_0];
	ld.param.u64 	%rd2, [_Z11test_kernelPhS_i_param_1];
	ld.param.u32 	%r2, [_Z11test_kernelPhS_i_param_2];
	mov.u32 	%r3, %ntid.x;
	mov.u32 	%r4, %ctaid.x;
	mov.u32 	%r5, %tid.x;
	mad.lo.s32 	%r1, %r3, %r4, %r5;
	setp.le.s32 	%p1, %r2, %r1;
	@%p1 bra 	$L__BB0_2;
	cvta.to.global.u64 	%rd3, %rd1;
	cvta.to.global.u64 	%rd4, %rd2;
	cvt.s64.s32 	%rd5, %r1;
	add.s64 	%rd6, %rd3, %rd5;
	ld.global.u8 	%rs1, [%rd6];
	sub.s32 	%r6, %r2, %r1;
	cvt.s64.s32 	%rd7, %r6;
	add.s64 	%rd8, %rd4, %rd7;
	st.global.u8 	[%rd8], %rs1;
$L__BB0_2:
	ret;

}


// ===== COMPILED SASS (sm_100) =====

	.target	sm_100

	.elftype	@"ET_EXEC"


//--------------------- .note.nv.tkinfo           --------------------------
	.section	.note.nv.tkinfo,"",@"SHT_NOTE"
	.sectionflags	@"SHF_NOTE_NV_TKINFO"
	.tkinfo
        /*0018*/ 	.word	0x00000002
        /*0030*/ 	.string	""
        /*0030*/ 	.string	"ptxas"
        /*0030*/ 	.string	"Cuda compilation tools, release 13.0, V13.0.88"
        /*0030*/ 	.string	"Build cuda_13.0.r13.0/compiler.36424714_0"
        /*0030*/ 	.string	"-arch sm_100 -m 64 "



//--------------------- .note.nv.cuinfo           --------------------------
	.section	.note.nv.cuinfo,"",@"SHT_NOTE"
	.sectionflags	@"SHF_NOTE_NV_CUINFO"
        /*0018*/ 	.short	0x0002
        /*001a*/ 	.short	0x0064
        /*001c*/ 	.short	0x0082
	.zero		2


//--------------------- .nv.info                  --------------------------
	.section	.nv.info,"",@"SHT_CUDA_INFO"
	.align	4


	//----- nvinfo : EIATTR_REGCOUNT
	.align		4
        /*0000*/ 	.byte	0x04, 0x2f
        /*0002*/ 	.short	(.L_1 - .L_0)
	.align		4
.L_0:
        /*0004*/ 	.word	index@(_Z11test_kernelPhS_i)
        /*0008*/ 	.word	0x00000008


	//----- nvinfo : EIATTR_FRAME_SIZE
	.align		4
.L_1:
        /*000c*/ 	.byte	0x04, 0x11
        /*000e*/ 	.short	(.L_3 - .L_2)
	.align		4
.L_2:
        /*0010*/ 	.word	index@(_Z11test_kernelPhS_i)
        /*0014*/ 	.word	0x00000000


	//----- nvinfo : EIATTR_MIN_STACK_SIZE
	.align		4
.L_3:
        /*0018*/ 	.byte	0x04, 0x12
        /*001a*/ 	.short	(.L_5 - .L_4)
	.align		4
.L_4:
        /*001c*/ 	.word	index@(_Z11test_kernelPhS_i)
        /*0020*/ 	.word	0x00000000
.L_5:


//--------------------- .nv.compat                --------------------------
	.section	.nv.compat,"",@"SHT_CUDA_COMPAT_INFO"
	.align	4
        /*0000*/ 	.byte	0x02, 0x09, 0x00, 0x00, 0x02, 0x02, 0x01, 0x00, 0x02, 0x05, 0x05, 0x00, 0x03, 0x07, 0x01, 0x01
        /*0010*/ 	.byte	0x02, 0x03, 0x00, 0x00, 0x02, 0x06, 0x01, 0x00, 0x04, 0x0b, 0x08, 0x00, 0x09, 0x00, 0x00, 0x00
        /*0020*/ 	.byte	0x00, 0x00, 0x00, 0x00


//--------------------- .nv.info._Z11test_kernelPhS_i --------------------------
	.section	.nv.info._Z11test_kernelPhS_i,"",@"SHT_CUDA_INFO"
	.sectionflags	@""
	.align	4


	//----- nvinfo : EIATTR_CUDA_API_VERSION
	.align		4
        /*0000*/ 	.byte	0x04, 0x37
        /*0002*/ 	.short	(.L_7 - .L_6)
.L_6:
        /*0004*/ 	.word	0x00000082


	//----- nvinfo : EIATTR_KPARAM_INFO
	.align		4
.L_7:
        /*0008*/ 	.byte	0x04, 0x17
        /*000a*/ 	.short	(.L_9 - .L_8)
.L_8:
        /*000c*/ 	.word	0x00000000
        /*0010*/ 	.short	0x0002
        /*0012*/ 	.short	0x0010
        /*0014*/ 	.byte	0x00, 0xf0, 0x11, 0x00


	//----- nvinfo : EIATTR_KPARAM_INFO
	.align		4
.L_9:
        /*0018*/ 	.byte	0x04, 0x17
        /*001a*/ 	.short	(.L_11 - .L_10)
.L_10:
        /*001c*/ 	.word	0x00000000
        /*0020*/ 	.short	0x0001
        /*0022*/ 	.short	0x0008
        /*0024*/ 	.byte	0x00, 0xf5, 0x21, 0x00


	//----- nvinfo : EIATTR_KPARAM_INFO
	.align		4
.L_11:
        /*0028*/ 	.byte	0x04, 0x17
        /*002a*/ 	.short	(.L_13 - .L_12)
.L_12:
        /*002c*/ 	.word	0x00000000
        /*0030*/ 	.short	0x0000
        /*0032*/ 	.short	0x0000
        /*0034*/ 	.byte	0x00, 0xf5, 0x21, 0x00


	//----- nvinfo : EIATTR_SPARSE_MMA_MASK
	.align		4
.L_13:
        /*0038*/ 	.byte	0x03, 0x50
        /*003a*/ 	.short	0x0000


	//----- nvinfo : EIATTR_MAXREG_COUNT
	.align		4
        /*003c*/ 	.byte	0x03, 0x1b
        /*003e*/ 	.short	0x00ff


	//----- nvinfo : EIATTR_MERCURY_ISA_VERSION
	.align		4
        /*0040*/ 	.byte	0x03, 0x5f
        /*0042*/ 	.short	0x0101


	//----- nvinfo : EIATTR_VRC_CTA_INIT_COUNT
	.align		4
        /*0044*/ 	.byte	0x02, 0x4a
	.zero		1
	.zero		1


	//----- nvinfo : EIATTR_EXIT_INSTR_OFFSETS
	.align		4
        /*0048*/ 	.byte	0x04, 0x1c
        /*004a*/ 	.short	(.L_15 - .L_14)


	//   ....[0]....
.L_14:
        /*004c*/ 	.word	0x00000070


	//   ....[1]....
        /*0050*/ 	.word	0x00000110


	//----- nvinfo : EIATTR_CBANK_PARAM_SIZE
	.align		4
.L_15:
        /*0054*/ 	.byte	0x03, 0x19
        /*0056*/ 	.short	0x0014


	//----- nvinfo : EIATTR_PARAM_CBANK
	.align		4
        /*0058*/ 	.byte	0x04, 0x0a
        /*005a*/ 	.short	(.L_17 - .L_16)
	.align		4
.L_16:
        /*005c*/ 	.word	index@(.nv.constant0._Z11test_kernelPhS_i)
        /*0060*/ 	.short	0x0380
        /*0062*/ 	.short	0x0014


	//----- nvinfo : EIATTR_SW_WAR
	.align		4
.L_17:
        /*0064*/ 	.byte	0x04, 0x36
        /*0066*/ 	.short	(.L_19 - .L_18)
.L_18:
        /*0068*/ 	.word	0x00000008
.L_19:


//--------------------- .nv.callgraph             --------------------------
	.section	.nv.callgraph,"",@"SHT_CUDA_CALLGRAPH"
	.align	4
	.sectionentsize	8
	.align		4
        /*0000*/ 	.word	0x00000000
	.align		4
        /*0004*/ 	.word	0xffffffff
	.align		4
        /*0008*/ 	.word	0x00000000
	.align		4
        /*000c*/ 	.word	0xfffffffe
	.align		4
        /*0010*/ 	.word	0x00000000
	.align		4
        /*0014*/ 	.word	0xfffffffd
	.align		4
        /*0018*/ 	.word	0x00000000
	.align		4
        /*001c*/ 	.word	0xfffffffc


//--------------------- .text._Z11test_kernelPhS_i --------------------------
	.section	.text._Z11test_kernelPhS_i,"ax",@progbits
	.align	128
        .global         _Z11test_kernelPhS_i
        .type           _Z11test_kernelPhS_i,@function
        .size           _Z11test_kernelPhS_i,(.L_x_1 - _Z11test_kernelPhS_i)
        .other          _Z11test_kernelPhS_i,@"STO_CUDA_ENTRY STV_DEFAULT"
_Z11test_kernelPhS_i:
.text._Z11test_kernelPhS_i:
[----:B------:R-:W-:Y:S01]  /*0000*/  LDC R1, c[0x0][0x37c] ;  /* 0x0000df00ff017b82 */ /* 0x000fe20000000800 */
[----:B------:R-:W0:Y:S01]  /*0010*/  S2R R0, SR_CTAID.X ;  /* 0x0000000000007919 */ /* 0x000e220000002500 */
[----:B------:R-:W0:Y:S01]  /*0020*/  LDCU UR4, c[0x0][0x360] ;  /* 0x00006c00ff0477ac */ /* 0x000e220008000800 */
[----:B------:R-:W0:Y:S01]  /*0030*/  S2R R3, SR_TID.X ;  /* 0x0000000000037919 */ /* 0x000e220000002100 */
[----:B------:R-:W1:Y:S01]  /*0040*/  LDCU UR6, c[0x0][0x390] ;  /* 0x00007200ff0677ac */ /* 0x000e620008000800 */
[----:B0-----:R-:W-:-:S05]  /*0050*/  IMAD R0, R0, UR4, R3 ;  /* 0x0000000400007c24 */ /* 0x001fca000f8e0203 */
[----:B-1----:R-:W-:-:S13]  /*0060*/  ISETP.GE.AND P0, PT, R0, UR6, PT ;  /* 0x0000000600007c0c */ /* 0x002fda000bf06270 */
[----:B------:R-:W-:Y:S05]  /*0070*/  @P0 EXIT ;  /* 0x000000000000094d */ /* 0x000fea0003800000 */
[----:B------:R-:W0:Y:S01]  /*0080*/  LDCU.128 UR8, c[0x0][0x380] ;  /* 0x00007000ff0877ac */ /* 0x000e220008000c00 */
[----:B------:R-:W1:Y:S01]  /*0090*/  LDCU.64 UR4, c[0x0][0x358] ;  /* 0x00006b00ff0477ac */ /* 0x000e620008000a00 */
[----:B0-----:R-:W-:-:S04]  /*00a0*/  IADD3 R2, P0, PT, R0, UR8, RZ ;  /* 0x0000000800027c10 */ /* 0x001fc8000ff1e0ff */
[----:B------:R-:W-:-:S06]  /*00b0*/  LEA.HI.X.SX32 R3, R0, UR9, 0x1, P0 ;  /* 0x0000000900037c11 */ /* 0x000fcc00080f0eff */
[----:B-1----:R-:W2:Y:S01]  /*00c0*/  LDG.E.U8 R3, desc[UR4][R2.64] ;  /* 0x0000000402037981 */ /* 0x002ea2000c1e1100 */
[----:B------:R-:W-:-:S04]  /*00d0*/  IADD3 R0, PT, PT, -R0, UR6, RZ ;  /* 0x0000000600007c10 */ /* 0x000fc8000fffe1ff */
[----:B------:R-:W-:-:S04]  /*00e0*/  IADD3 R4, P0, PT, R0, UR10, RZ ;  /* 0x0000000a00047c10 */ /* 0x000fc8000ff1e0ff */
[----:B------:R-:W-:-:S05]  /*00f0*/  LEA.HI.X.SX32 R5, R0, UR11, 0x1, P0 ;  /* 0x0000000b00057c11 */ /* 0x000fca00080f0eff */
[----:B--2---:R-:W-:Y:S01]  /*0100*/  STG.E.U8 desc[UR4][R4.64], R3 ;  /* 0x0000000304007986 */ /* 0x004fe2000c101104 */
[----:B------:R-:W-:Y:S05]  /*0110*/  EXIT ;  /* 0x000000000000794d */ /* 0x000fea0003800000 */
.L_x_0:
[----:B------:R-:W-:-:S00]  /*0120*/  BRA `(.L_x_0) ;  /* 0xfffffffc00fc7947 */ /* 0x000fc0000383ffff */
[----:B------:R-:W-:-:S00]  /*0130*/  NOP ;  /* 0x0000000000007918 */ /* 0x000fc00000000000 */
        /* <DEDUP_REMOVED lines=12> */
.L_x_1:


//--------------------- .nv.shared.reserved.0     --------------------------
	.section	.nv.shared.reserved.0,"aw",@nobits
	.weak		__nv_reservedSMEM_offset_0_alias
	.size		__nv_reservedSMEM_offset_0_alias, 0, 64
	.other		__nv_reservedSMEM_offset_0_alias,@"STO_CUDA_RESERVED_SHARED STV_DEFAULT"
__nv_reservedSMEM_offset_0_alias:
	.zero		0
	.zero		64


//--------------------- .nv.constant0._Z11test_kernelPhS_i --------------------------
	.section	.nv.constant0._Z11test_kernelPhS_i,"a",@progbits
	.sectionflags	@""
	.align	4
.nv.constant0._Z11test_kernelPhS_i:
	.zero		916


//--------------------- SYMBOLS --------------------------

	.type		.nv.reservedSmem.offset0,@object
	.size		.nv.reservedSmem.offset0,0x4
